//
// Generated by NVIDIA NVVM Compiler
//
// Compiler Build ID: CL-36424714
// Cuda compilation tools, release 13.0, V13.0.88
// Based on NVVM 20.0.0
//

.version 9.0
.target sm_100
.address_size 64

	// .globl	_Z13mathTransformPfiii
// _ZZ13mathTransformPfiiiE10localValue has been demoted

.visible .entry _Z13mathTransformPfiii(
	.param .u64 .ptr .align 1 _Z13mathTransformPfiii_param_0,
	.param .u32 _Z13mathTransformPfiii_param_1,
	.param .u32 _Z13mathTransformPfiii_param_2,
	.param .u32 _Z13mathTransformPfiii_param_3
)
{
	.reg .pred 	%p<7>;
	.reg .b32 	%r<8>;
	.reg .b32 	%f<12>;
	.reg .b64 	%rd<5>;
	// demoted variable
	.shared .align 4 .f32 _ZZ13mathTransformPfiiiE10localValue;
	ld.param.u64 	%rd2, [_Z13mathTransformPfiii_param_0];
	ld.param.u32 	%r4, [_Z13mathTransformPfiii_param_1];
	ld.param.u32 	%r2, [_Z13mathTransformPfiii_param_2];
	ld.param.u32 	%r3, [_Z13mathTransformPfiii_param_3];
	mov.u32 	%r5, %ctaid.x;
	mov.u32 	%r6, %ntid.x;
	mov.u32 	%r7, %tid.x;
	mad.lo.s32 	%r1, %r5, %r6, %r7;
	setp.ge.s32 	%p1, %r1, %r4;
	@%p1 bra 	$L__BB0_11;
	cvta.to.global.u64 	%rd3, %rd2;
	mul.wide.s32 	%rd4, %r1, 4;
	add.s64 	%rd1, %rd3, %rd4;
	ld.global.f32 	%f11, [%rd1];
	st.shared.f32 	[_ZZ13mathTransformPfiiiE10localValue], %f11;
	setp.gt.s32 	%p2, %r2, 1;
	@%p2 bra 	$L__BB0_5;
	setp.eq.s32 	%p5, %r2, 0;
	@%p5 bra 	$L__BB0_8;
	setp.eq.s32 	%p6, %r2, 1;
	@%p6 bra 	$L__BB0_4;
	bra.uni 	$L__BB0_10;
$L__BB0_4:
	cvt.rn.f32.s32 	%f9, %r3;
	sub.f32 	%f11, %f11, %f9;
	st.shared.f32 	[_ZZ13mathTransformPfiiiE10localValue], %f11;
	bra.uni 	$L__BB0_10;
$L__BB0_5:
	setp.eq.s32 	%p3, %r2, 2;
	@%p3 bra 	$L__BB0_9;
	setp.eq.s32 	%p4, %r2, 3;
	@%p4 bra 	$L__BB0_7;
	bra.uni 	$L__BB0_10;
$L__BB0_7:
	cvt.rn.f32.s32 	%f7, %r3;
	div.rn.f32 	%f11, %f11, %f7;
	st.shared.f32 	[_ZZ13mathTransformPfiiiE10localValue], %f11;
	bra.uni 	$L__BB0_10;
$L__BB0_8:
	cvt.rn.f32.s32 	%f10, %r3;
	add.f32 	%f11, %f11, %f10;
	st.shared.f32 	[_ZZ13mathTransformPfiiiE10localValue], %f11;
	bra.uni 	$L__BB0_10;
$L__BB0_9:
	cvt.rn.f32.s32 	%f8, %r3;
	mul.f32 	%f11, %f11, %f8;
	st.shared.f32 	[_ZZ13mathTransformPfiiiE10localValue], %f11;
$L__BB0_10:
	st.global.f32 	[%rd1], %f11;
$L__BB0_11:
	ret;

}


// ===== COMPILED SASS (sm_100) =====

	.target	sm_100

	.elftype	@"ET_EXEC"


//--------------------- .note.nv.tkinfo           --------------------------
	.section	.note.nv.tkinfo,"",@"SHT_NOTE"
	.sectionflags	@"SHF_NOTE_NV_TKINFO"
	.tkinfo
        /*0018*/ 	.word	0x00000002
        /*0030*/ 	.string	""
        /*0030*/ 	.string	"ptxas"
        /*0030*/ 	.string	"Cuda compilation tools, release 13.0, V13.0.88"
        /*0030*/ 	.string	"Build cuda_13.0.r13.0/compiler.36424714_0"
        /*0030*/ 	.string	"-arch sm_100 -m 64 "



//--------------------- .note.nv.cuinfo           --------------------------
	.section	.note.nv.cuinfo,"",@"SHT_NOTE"
	.sectionflags	@"SHF_NOTE_NV_CUINFO"
        /*0018*/ 	.short	0x0002
        /*001a*/ 	.short	0x0064
        /*001c*/ 	.short	0x0082
	.zero		2


//--------------------- .nv.info                  --------------------------
	.section	.nv.info,"",@"SHT_CUDA_INFO"
	.align	4


	//----- nvinfo : EIATTR_REGCOUNT
	.align		4
        /*0000*/ 	.byte	0x04, 0x2f
        /*0002*/ 	.short	(.L_1 - .L_0)
	.align		4
.L_0:
        /*0004*/ 	.word	index@(_Z13mathTransformPfiii)
        /*0008*/ 	.word	0x00000010


	//----- nvinfo : EIATTR_FRAME_SIZE
	.align		4
.L_1:
        /*000c*/ 	.byte	0x04, 0x11
        /*000e*/ 	.short	(.L_3 - .L_2)
	.align		4
.L_2:
        /*0010*/ 	.word	index@($__internal_0_$__cuda_sm3x_div_rn_noftz_f32_slowpath)
        /*0014*/ 	.word	0x00000000


	//----- nvinfo : EIATTR_FRAME_SIZE
	.align		4
.L_3:
        /*0018*/ 	.byte	0x04, 0x11
        /*001a*/ 	.short	(.L_5 - .L_4)
	.align		4
.L_4:
        /*001c*/ 	.word	index@(_Z13mathTransformPfiii)
        /*0020*/ 	.word	0x00000000


	//----- nvinfo : EIATTR_MIN_STACK_SIZE
	.align		4
.L_5:
        /*0024*/ 	.byte	0x04, 0x12
        /*0026*/ 	.short	(.L_7 - .L_6)
	.align		4
.L_6:
        /*0028*/ 	.word	index@(_Z13mathTransformPfiii)
        /*002c*/ 	.word	0x00000000
.L_7:


//--------------------- .nv.compat                --------------------------
	.section	.nv.compat,"",@"SHT_CUDA_COMPAT_INFO"
	.align	4
        /*0000*/ 	.byte	0x02, 0x09, 0x00, 0x00, 0x02, 0x02, 0x01, 0x00, 0x02, 0x05, 0x05, 0x00, 0x03, 0x07, 0x01, 0x01
        /*0010*/ 	.byte	0x02, 0x03, 0x00, 0x00, 0x02, 0x06, 0x01, 0x00, 0x04, 0x0b, 0x08, 0x00, 0x01, 0x00, 0x00, 0x00
        /*0020*/ 	.byte	0x00, 0x00, 0x00, 0x00


//--------------------- .nv.info._Z13mathTransformPfiii --------------------------
	.section	.nv.info._Z13mathTransformPfiii,"",@"SHT_CUDA_INFO"
	.sectionflags	@""
	.align	4


	//----- nvinfo : EIATTR_CUDA_API_VERSION
	.align		4
        /*0000*/ 	.byte	0x04, 0x37
        /*0002*/ 	.short	(.L_9 - .L_8)
.L_8:
        /*0004*/ 	.word	0x00000082


	//----- nvinfo : EIATTR_KPARAM_INFO
	.align		4
.L_9:
        /*0008*/ 	.byte	0x04, 0x17
        /*000a*/ 	.short	(.L_11 - .L_10)
.L_10:
        /*000c*/ 	.word	0x00000000
        /*0010*/ 	.short	0x0003
        /*0012*/ 	.short	0x0010
        /*0014*/ 	.byte	0x00, 0xf0, 0x11, 0x00


	//----- nvinfo : EIATTR_KPARAM_INFO
	.align		4
.L_11:
        /*0018*/ 	.byte	0x04, 0x17
        /*001a*/ 	.short	(.L_13 - .L_12)
.L_12:
        /*001c*/ 	.word	0x00000000
        /*0020*/ 	.short	0x0002
        /*0022*/ 	.short	0x000c
        /*0024*/ 	.byte	0x00, 0xf0, 0x11, 0x00


	//----- nvinfo : EIATTR_KPARAM_INFO
	.align		4
.L_13:
        /*0028*/ 	.byte	0x04, 0x17
        /*002a*/ 	.short	(.L_15 - .L_14)
.L_14:
        /*002c*/ 	.word	0x00000000
        /*0030*/ 	.short	0x0001
        /*0032*/ 	.short	0x0008
        /*0034*/ 	.byte	0x00, 0xf0, 0x11, 0x00


	//----- nvinfo : EIATTR_KPARAM_INFO
	.align		4
.L_15:
        /*0038*/ 	.byte	0x04, 0x17
        /*003a*/ 	.short	(.L_17 - .L_16)
.L_16:
        /*003c*/ 	.word	0x00000000
        /*0040*/ 	.short	0x0000
        /*0042*/ 	.short	0x0000
        /*0044*/ 	.byte	0x00, 0xf5, 0x21, 0x00


	//----- nvinfo : EIATTR_SPARSE_MMA_MASK
	.align		4
.L_17:
        /*0048*/ 	.byte	0x03, 0x50
        /*004a*/ 	.short	0x0000


	//----- nvinfo : EIATTR_MAXREG_COUNT
	.align		4
        /*004c*/ 	.byte	0x03, 0x1b
        /*004e*/ 	.short	0x00ff


	//----- nvinfo : EIATTR_MERCURY_ISA_VERSION
	.align		4
        /*0050*/ 	.byte	0x03, 0x5f
        /*0052*/ 	.short	0x0101


	//----- nvinfo : EIATTR_VRC_CTA_INIT_COUNT
	.align		4
        /*0054*/ 	.byte	0x02, 0x4a
	.zero		1
	.zero		1


	//----- nvinfo : EIATTR_EXIT_INSTR_OFFSETS
	.align		4
        /*0058*/ 	.byte	0x04, 0x1c
        /*005a*/ 	.short	(.L_19 - .L_18)


	//   ....[0]....
.L_18:
        /*005c*/ 	.word	0x00000070


	//   ....[1]....
        /*0060*/ 	.word	0x00000420


	//----- nvinfo : EIATTR_INDIRECT_BRANCH_TARGETS
	.align		4
.L_19:
        /*0064*/ 	.byte	0x04, 0x34
        /*0066*/ 	.short	(.L_21 - .L_20)


	//   ....[0]....
.L_20:
        /*0068*/ 	.word	.L_x_16@srel
        /*006c*/ 	.short	0x0
        /*006e*/ 	.short	0x0
        /*0070*/ 	.word	0x3
        /*0074*/ 	.word	.L_x_17@srel
        /*0078*/ 	.word	.L_x_18@srel
        /*007c*/ 	.word	.L_x_1@srel


	//   ....[1]....
        /*0080*/ 	.word	.L_x_20@srel
        /*0084*/ 	.short	0x0
        /*0086*/ 	.short	0x0
        /*0088*/ 	.word	0x3
        /*008c*/ 	.word	.L_x_21@srel
        /*0090*/ 	.word	.L_x_22@srel
        /*0094*/ 	.word	.L_x_1@srel


	//----- nvinfo : EIATTR_CRS_STACK_SIZE
	.align		4
.L_21:
        /*0098*/ 	.byte	0x04, 0x1e
        /*009a*/ 	.short	(.L_23 - .L_22)
.L_22:
        /*009c*/ 	.word	0x00000000


	//----- nvinfo : EIATTR_CBANK_PARAM_SIZE
	.align		4
.L_23:
        /*00a0*/ 	.byte	0x03, 0x19
        /*00a2*/ 	.short	0x0014


	//----- nvinfo : EIATTR_PARAM_CBANK
	.align		4
        /*00a4*/ 	.byte	0x04, 0x0a
        /*00a6*/ 	.short	(.L_25 - .L_24)
	.align		4
.L_24:
        /*00a8*/ 	.word	index@(.nv.constant0._Z13mathTransformPfiii)
        /*00ac*/ 	.short	0x0380
        /*00ae*/ 	.short	0x0014


	//----- nvinfo : EIATTR_SW_WAR
	.align		4
.L_25:
        /*00b0*/ 	.byte	0x04, 0x36
        /*00b2*/ 	.short	(.L_27 - .L_26)
.L_26:
        /*00b4*/ 	.word	0x00000008
.L_27:


//--------------------- .nv.callgraph             --------------------------
	.section	.nv.callgraph,"",@"SHT_CUDA_CALLGRAPH"
	.align	4
	.sectionentsize	8
	.align		4
        /*0000*/ 	.word	0x00000000
	.align		4
        /*0004*/ 	.word	0xffffffff
	.align		4
        /*0008*/ 	.word	0x00000000
	.align		4
        /*000c*/ 	.word	0xfffffffe
	.align		4
        /*0010*/ 	.word	0x00000000
	.align		4
        /*0014*/ 	.word	0xfffffffd
	.align		4
        /*0018*/ 	.word	0x00000000
	.align		4
        /*001c*/ 	.word	0xfffffffc


//--------------------- .nv.constant2._Z13mathTransformPfiii --------------------------
	.section	.nv.constant2._Z13mathTransformPfiii,"a",@progbits
	.sectionflags	@""
	.align	4
.nv.constant2._Z13mathTransformPfiii:
        /*0000*/ 	.byte	0xd0, 0x01, 0x00, 0x00, 0x80, 0x01, 0x00, 0x00, 0x10, 0x04, 0x00, 0x00, 0xd0, 0x03, 0x00, 0x00
        /*0010*/ 	.byte	0x80, 0x02, 0x00, 0x00, 0x10, 0x04, 0x00, 0x00


//--------------------- .text._Z13mathTransformPfiii --------------------------
	.section	.text._Z13mathTransformPfiii,"ax",@progbits
	.align	128
        .global         _Z13mathTransformPfiii
        .type           _Z13mathTransformPfiii,@function
        .size           _Z13mathTransformPfiii,(.L_x_24 - _Z13mathTransformPfiii)
        .other          _Z13mathTransformPfiii,@"STO_CUDA_ENTRY STV_DEFAULT"
_Z13mathTransformPfiii:
.text._Z13mathTransformPfiii:
[----:B------:R-:W-:Y:S01]  /*0000*/  LDC R1, c[0x0][0x37c] ;  /* 0x0000df00ff017b82 */ /* 0x000fe20000000800 */
[----:B------:R-:W0:Y:S07]  /*0010*/  S2R R0, SR_TID.X ;  /* 0x0000000000007919 */ /* 0x000e2e0000002100 */
[----:B------:R-:W0:Y:S01]  /*0020*/  S2UR UR4, SR_CTAID.X ;  /* 0x00000000000479c3 */ /* 0x000e220000002500 */
[----:B------:R-:W1:Y:S07]  /*0030*/  LDCU UR5, c[0x0][0x388] ;  /* 0x00007100ff0577ac */ /* 0x000e6e0008000800 */
[----:B------:R-:W0:Y:S02]  /*0040*/  LDC R3, c[0x0][0x360] ;  /* 0x0000d800ff037b82 */ /* 0x000e240000000800 */
[----:B0-----:R-:W-:-:S05]  /*0050*/  IMAD R3, R3, UR4, R0 ;  /* 0x0000000403037c24 */ /* 0x001fca000f8e0200 */
[----:B-1----:R-:W-:-:S13]  /*0060*/  ISETP.GE.AND P0, PT, R3, UR5, PT ;  /* 0x0000000503007c0c */ /* 0x002fda000bf06270 */
[----:B------:R-:W-:Y:S05]  /*0070*/  @P0 EXIT ;  /* 0x000000000000094d */ /* 0x000fea0003800000 */
[----:B------:R-:W0:Y:S01]  /*0080*/  LDC.64 R4, c[0x0][0x380] ;  /* 0x0000e000ff047b82 */ /* 0x000e220000000a00 */
[----:B------:R-:W1:Y:S07]  /*0090*/  LDCU.64 UR6, c[0x0][0x358] ;  /* 0x00006b00ff0677ac */ /* 0x000e6e0008000a00 */
[----:B------:R-:W2:Y:S01]  /*00a0*/  LDC R2, c[0x0][0x38c] ;  /* 0x0000e300ff027b82 */ /* 0x000ea20000000800 */
[----:B0-----:R-:W-:-:S05]  /*00b0*/  IMAD.WIDE R4, R3, 0x4, R4 ;  /* 0x0000000403047825 */ /* 0x001fca00078e0204 */
[----:B-1----:R-:W3:Y:S02]  /*00c0*/  LDG.E R0, desc[UR6][R4.64] ;  /* 0x0000000604007981 */ /* 0x002ee4000c1e1900 */
[----:B------:R-:W0:Y:S01]  /*00d0*/  S2UR UR5, SR_CgaCtaId ;  /* 0x00000000000579c3 */ /* 0x000e220000008800 */
[----:B------:R-:W-:Y:S01]  /*00e0*/  UMOV UR4, 0x400 ;  /* 0x0000040000047882 */ /* 0x000fe20000000000 */
[----:B--2---:R-:W-:Y:S01]  /*00f0*/  ISETP.GT.AND P0, PT, R2, 0x1, PT ;  /* 0x000000010200780c */ /* 0x004fe20003f04270 */
[----:B0-----:R-:W-:-:S09]  /*0100*/  ULEA UR4, UR5, UR4, 0x18 ;  /* 0x0000000405047291 */ /* 0x001fd2000f8ec0ff */
[----:B---3--:R0:W-:Y:S03]  /*0110*/  STS [UR4], R0 ;  /* 0x00000000ff007988 */ /* 0x0081e60008000804 */
[----:B------:R-:W-:Y:S05]  /*0120*/  @P0 BRA `(.L_x_0) ;  /* 0x00000000003c0947 */ /* 0x000fea0003800000 */
[----:B------:R-:W-:-:S05]  /*0130*/  VIMNMX.U32 R2, PT, PT, R2, 0x2, PT ;  /* 0x0000000202027848 */ /* 0x000fca0003fe0000 */
[----:B------:R-:W-:-:S04]  /*0140*/  IMAD.SHL.U32 R6, R2, 0x4, RZ ;  /* 0x0000000402067824 */ /* 0x000fc800078e00ff */
[----:B------:R-:W1:Y:S02]  /*0150*/  LDC R2, c[0x2][R6] ;  /* 0x0080000006027b82 */ /* 0x000e640000000800 */
[----:B-1----:R-:W-:-:S04]  /*0160*/  SHF.R.S32.HI R3, RZ, 0x1f, R2 ;  /* 0x0000001fff037819 */ /* 0x002fc80000011402 */
.L_x_16:
[----:B------:R-:W-:Y:S05]  /*0170*/  BRX R2 -0x180                                                           (*"BRANCH_TARGETS .L_x_17,.L_x_18,.L_x_1"*) ;  /* 0xfffffffc02a07949 */ /* 0x000fea000383ffff */
.L_x_18:
[----:B------:R-:W1:Y:S02]  /*0180*/  LDCU UR5, c[0x0][0x390] ;  /* 0x00007200ff0577ac */ /* 0x000e640008000800 */
[----:B-1----:R-:W-:-:S05]  /*0190*/  I2FP.F32.S32 R3, UR5 ;  /* 0x0000000500037c45 */ /* 0x002fca0008201400 */
[----:B0-----:R-:W-:-:S05]  /*01a0*/  FADD R0, R0, -R3 ;  /* 0x8000000300007221 */ /* 0x001fca0000000000 */
[----:B------:R1:W-:Y:S01]  /*01b0*/  STS [UR4], R0 ;  /* 0x00000000ff007988 */ /* 0x0003e20008000804 */
[----:B------:R-:W-:Y:S05]  /*01c0*/  BRA `(.L_x_1) ;  /* 0x0000000000907947 */ /* 0x000fea0003800000 */
.L_x_17:
[----:B------:R-:W1:Y:S02]  /*01d0*/  LDCU UR5, c[0x0][0x390] ;  /* 0x00007200ff0577ac */ /* 0x000e640008000800 */
[----:B-1----:R-:W-:-:S05]  /*01e0*/  I2FP.F32.S32 R3, UR5 ;  /* 0x0000000500037c45 */ /* 0x002fca0008201400 */
[----:B0-----:R-:W-:-:S05]  /*01f0*/  FADD R0, R0, R3 ;  /* 0x0000000300007221 */ /* 0x001fca0000000000 */
[----:B------:R2:W-:Y:S01]  /*0200*/  STS [UR4], R0 ;  /* 0x00000000ff007988 */ /* 0x0005e20008000804 */
[----:B------:R-:W-:Y:S05]  /*0210*/  BRA `(.L_x_1) ;  /* 0x00000000007c7947 */ /* 0x000fea0003800000 */
.L_x_0:
[----:B------:R-:W-:-:S05]  /*0220*/  IMAD.MOV.U32 R3, RZ, RZ, -0x2 ;  /* 0xfffffffeff037424 */ /* 0x000fca00078e00ff */
[----:B------:R-:W-:-:S05]  /*0230*/  VIADDMNMX.U32 R2, R2, R3, 0x2, PT ;  /* 0x0000000202027446 */ /* 0x000fca0003800003 */
[----:B------:R-:W-:-:S04]  /*0240*/  IMAD.SHL.U32 R6, R2, 0x4, RZ ;  /* 0x0000000402067824 */ /* 0x000fc800078e00ff */
[----:B------:R-:W1:Y:S02]  /*0250*/  LDC R2, c[0x2][R6+0xc] ;  /* 0x0080030006027b82 */ /* 0x000e640000000800 */
[----:B-1----:R-:W-:-:S04]  /*0260*/  SHF.R.S32.HI R3, RZ, 0x1f, R2 ;  /* 0x0000001fff037819 */ /* 0x002fc80000011402 */
.L_x_20:
[----:B------:R-:W-:Y:S05]  /*0270*/  BRX R2 -0x280                                                           (*"BRANCH_TARGETS .L_x_21,.L_x_22,.L_x_1"*) ;  /* 0xfffffffc02607949 */ /* 0x000fea000383ffff */
.L_x_22:
[----:B------:R-:W1:Y:S01]  /*0280*/  LDCU UR4, c[0x0][0x390] ;  /* 0x00007200ff0477ac */ /* 0x000e620008000800 */
[----:B------:R-:W-:Y:S01]  /*0290*/  BSSY.RECONVERGENT B0, `(.L_x_2) ;  /* 0x000000d000007945 */ /* 0x000fe20003800200 */
[----:B-1----:R-:W-:-:S04]  /*02a0*/  I2FP.F32.S32 R11, UR4 ;  /* 0x00000004000b7c45 */ /* 0x002fc80008201400 */
[----:B------:R-:W1:Y:S08]  /*02b0*/  MUFU.RCP R2, R11 ;  /* 0x0000000b00027308 */ /* 0x000e700000001000 */
[----:B------:R-:W2:Y:S01]  /*02c0*/  FCHK P0, R0, R11 ;  /* 0x0000000b00007302 */ /* 0x000ea20000000000 */
[----:B-1----:R-:W-:-:S04]  /*02d0*/  FFMA R3, -R11, R2, 1 ;  /* 0x3f8000000b037423 */ /* 0x002fc80000000102 */
[----:B------:R-:W-:-:S04]  /*02e0*/  FFMA R3, R2, R3, R2 ;  /* 0x0000000302037223 */ /* 0x000fc80000000002 */
[----:B------:R-:W-:-:S04]  /*02f0*/  FFMA R2, R0, R3, RZ ;  /* 0x0000000300027223 */ /* 0x000fc800000000ff */
[----:B------:R-:W-:-:S04]  /*0300*/  FFMA R6, -R11, R2, R0 ;  /* 0x000000020b067223 */ /* 0x000fc80000000100 */
[----:B------:R-:W-:Y:S01]  /*0310*/  FFMA R2, R3, R6, R2 ;  /* 0x0000000603027223 */ /* 0x000fe20000000002 */
[----:B--2---:R-:W-:Y:S06]  /*0320*/  @!P0 BRA `(.L_x_3) ;  /* 0x00000000000c8947 */ /* 0x004fec0003800000 */
[----:B------:R-:W-:-:S07]  /*0330*/  MOV R2, 0x350 ;  /* 0x0000035000027802 */ /* 0x000fce0000000f00 */
[----:B0-----:R-:W-:Y:S05]  /*0340*/  CALL.REL.NOINC `($__internal_0_$__cuda_sm3x_div_rn_noftz_f32_slowpath) ;  /* 0x0000000000387944 */ /* 0x001fea0003c00000 */
[----:B------:R-:W-:-:S07]  /*0350*/  IMAD.MOV.U32 R2, RZ, RZ, R0 ;  /* 0x000000ffff027224 */ /* 0x000fce00078e0000 */
.L_x_3:
[----:B------:R-:W-:Y:S05]  /*0360*/  BSYNC.RECONVERGENT B0 ;  /* 0x0000000000007941 */ /* 0x000fea0003800200 */
.L_x_2:
[----:B------:R-:W1:Y:S01]  /*0370*/  S2UR UR5, SR_CgaCtaId ;  /* 0x00000000000579c3 */ /* 0x000e620000008800 */
[----:B------:R-:W-:Y:S01]  /*0380*/  UMOV UR4, 0x400 ;  /* 0x0000040000047882 */ /* 0x000fe20000000000 */
[----:B0-----:R-:W-:Y:S01]  /*0390*/  IMAD.MOV.U32 R0, RZ, RZ, R2 ;  /* 0x000000ffff007224 */ /* 0x001fe200078e0002 */
[----:B-1----:R-:W-:-:S09]  /*03a0*/  ULEA UR4, UR5, UR4, 0x18 ;  /* 0x0000000405047291 */ /* 0x002fd2000f8ec0ff */
[----:B------:R3:W-:Y:S01]  /*03b0*/  STS [UR4], R2 ;  /* 0x00000002ff007988 */ /* 0x0007e20008000804 */
[----:B------:R-:W-:Y:S05]  /*03c0*/  BRA `(.L_x_1) ;  /* 0x0000000000107947 */ /* 0x000fea0003800000 */
.L_x_21:
[----:B------:R-:W1:Y:S02]  /*03d0*/  LDCU UR5, c[0x0][0x390] ;  /* 0x00007200ff0577ac */ /* 0x000e640008000800 */
[----:B-1----:R-:W-:-:S05]  /*03e0*/  I2FP.F32.S32 R3, UR5 ;  /* 0x0000000500037c45 */ /* 0x002fca0008201400 */
[----:B0-----:R-:W-:-:S05]  /*03f0*/  FMUL R0, R0, R3 ;  /* 0x0000000300007220 */ /* 0x001fca0000400000 */
[----:B------:R4:W-:Y:S02]  /*0400*/  STS [UR4], R0 ;  /* 0x00000000ff007988 */ /* 0x0009e40008000804 */
.L_x_1:
[----:B------:R-:W-:Y:S01]  /*0410*/  STG.E desc[UR6][R4.64], R0 ;  /* 0x0000000004007986 */ /* 0x000fe2000c101906 */
[----:B------:R-:W-:Y:S05]  /*0420*/  EXIT ;  /* 0x000000000000794d */ /* 0x000fea0003800000 */
        .weak           $__internal_0_$__cuda_sm3x_div_rn_noftz_f32_slowpath
        .type           $__internal_0_$__cuda_sm3x_div_rn_noftz_f32_slowpath,@function
        .size           $__internal_0_$__cuda_sm3x_div_rn_noftz_f32_slowpath,(.L_x_24 - $__internal_0_$__cuda_sm3x_div_rn_noftz_f32_slowpath)
$__internal_0_$__cuda_sm3x_div_rn_noftz_f32_slowpath:
[--C-:B------:R-:W-:Y:S01]  /*0430*/  SHF.R.U32.HI R6, RZ, 0x17, R11.reuse ;  /* 0x00000017ff067819 */ /* 0x100fe2000001160b */
[----:B------:R-:W-:Y:S01]  /*0440*/  BSSY.RECONVERGENT B1, `(.L_x_4) ;  /* 0x0000065000017945 */ /* 0x000fe20003800200 */
[--C-:B------:R-:W-:Y:S01]  /*0450*/  SHF.R.U32.HI R3, RZ, 0x17, R0.reuse ;  /* 0x00000017ff037819 */ /* 0x100fe20000011600 */
[----:B------:R-:W-:Y:S01]  /*0460*/  IMAD.MOV.U32 R7, RZ, RZ, R0 ;  /* 0x000000ffff077224 */ /* 0x000fe200078e0000 */
[----:B------:R-:W-:Y:S01]  /*0470*/  LOP3.LUT R6, R6, 0xff, RZ, 0xc0, !PT ;  /* 0x000000ff06067812 */ /* 0x000fe200078ec0ff */
[----:B------:R-:W-:Y:S01]  /*0480*/  IMAD.MOV.U32 R8, RZ, RZ, R11 ;  /* 0x000000ffff087224 */ /* 0x000fe200078e000b */
[----:B------:R-:W-:-:S03]  /*0490*/  LOP3.LUT R12, R3, 0xff, RZ, 0xc0, !PT ;  /* 0x000000ff030c7812 */ /* 0x000fc600078ec0ff */
[----:B------:R-:W-:Y:S02]  /*04a0*/  VIADD R10, R6, 0xffffffff ;  /* 0xffffffff060a7836 */ /* 0x000fe40000000000 */
[----:B------:R-:W-:-:S03]  /*04b0*/  VIADD R13, R12, 0xffffffff ;  /* 0xffffffff0c0d7836 */ /* 0x000fc60000000000 */
[----:B------:R-:W-:-:S04]  /*04c0*/  ISETP.GT.U32.AND P0, PT, R10, 0xfd, PT ;  /* 0x000000fd0a00780c */ /* 0x000fc80003f04070 */
[----:B------:R-:W-:-:S13]  /*04d0*/  ISETP.GT.U32.OR P0, PT, R13, 0xfd, P0 ;  /* 0x000000fd0d00780c */ /* 0x000fda0000704470 */
[----:B------:R-:W-:Y:S01]  /*04e0*/  @!P0 IMAD.MOV.U32 R9, RZ, RZ, RZ ;  /* 0x000000ffff098224 */ /* 0x000fe200078e00ff */
[----:B------:R-:W-:Y:S06]  /*04f0*/  @!P0 BRA `(.L_x_5) ;  /* 0x0000000000608947 */ /* 0x000fec0003800000 */
[----:B------:R-:W-:Y:S01]  /*0500*/  FSETP.GTU.FTZ.AND P0, PT, |R0|, +INF , PT ;  /* 0x7f8000000000780b */ /* 0x000fe20003f1c200 */
[----:B------:R-:W-:Y:S01]  /*0510*/  IMAD.MOV.U32 R3, RZ, RZ, R11 ;  /* 0x000000ffff037224 */ /* 0x000fe200078e000b */
[----:B------:R-:W-:-:S04]  /*0520*/  FSETP.GTU.FTZ.AND P1, PT, |R11|, +INF , PT ;  /* 0x7f8000000b00780b */ /* 0x000fc80003f3c200 */
[----:B------:R-:W-:-:S13]  /*0530*/  PLOP3.LUT P0, PT, P0, P1, PT, 0xf8, 0x8f ;  /* 0x00000000008f781c */ /* 0x000fda0000703f70 */
[----:B------:R-:W-:Y:S05]  /*0540*/  @P0 BRA `(.L_x_6) ;  /* 0x00000004004c0947 */ /* 0x000fea0003800000 */
[----:B------:R-:W-:-:S13]  /*0550*/  LOP3.LUT P0, RZ, R8, 0x7fffffff, R7, 0xc8, !PT ;  /* 0x7fffffff08ff7812 */ /* 0x000fda000780c807 */
[----:B------:R-:W-:Y:S05]  /*0560*/  @!P0 BRA `(.L_x_7) ;  /* 0x00000004003c8947 */ /* 0x000fea0003800000 */
[C---:B------:R-:W-:Y:S02]  /*0570*/  FSETP.NEU.FTZ.AND P2, PT, |R0|.reuse, +INF , PT ;  /* 0x7f8000000000780b */ /* 0x040fe40003f5d200 */
[----:B------:R-:W-:Y:S02]  /*0580*/  FSETP.NEU.FTZ.AND P1, PT, |R3|, +INF , PT ;  /* 0x7f8000000300780b */ /* 0x000fe40003f3d200 */
[----:B------:R-:W-:-:S11]  /*0590*/  FSETP.NEU.FTZ.AND P0, PT, |R0|, +INF , PT ;  /* 0x7f8000000000780b */ /* 0x000fd60003f1d200 */
[----:B------:R-:W-:Y:S05]  /*05a0*/  @!P1 BRA !P2, `(.L_x_7) ;  /* 0x00000004002c9947 */ /* 0x000fea0005000000 */
[----:B------:R-:W-:-:S04]  /*05b0*/  LOP3.LUT P2, RZ, R7, 0x7fffffff, RZ, 0xc0, !PT ;  /* 0x7fffffff07ff7812 */ /* 0x000fc8000784c0ff */
[----:B------:R-:W-:-:S13]  /*05c0*/  PLOP3.LUT P1, PT, P1, P2, PT, 0x2f, 0xf2 ;  /* 0x0000000000f2781c */ /* 0x000fda0000f24577 */
[----:B------:R-:W-:Y:S05]  /*05d0*/  @P1 BRA `(.L_x_8) ;  /* 0x0000000400181947 */ /* 0x000fea0003800000 */
[----:B------:R-:W-:-:S04]  /*05e0*/  LOP3.LUT P1, RZ, R8, 0x7fffffff, RZ, 0xc0, !PT ;  /* 0x7fffffff08ff7812 */ /* 0x000fc8000782c0ff */
[----:B------:R-:W-:-:S13]  /*05f0*/  PLOP3.LUT P0, PT, P0, P1, PT, 0x2f, 0xf2 ;  /* 0x0000000000f2781c */ /* 0x000fda0000702577 */
[----:B------:R-:W-:Y:S05]  /*0600*/  @P0 BRA `(.L_x_9) ;  /* 0x0000000400000947 */ /* 0x000fea0003800000 */
[----:B------:R-:W-:Y:S02]  /*0610*/  ISETP.GE.AND P0, PT, R13, RZ, PT ;  /* 0x000000ff0d00720c */ /* 0x000fe40003f06270 */
[----:B------:R-:W-:-:S11]  /*0620*/  ISETP.GE.AND P1, PT, R10, RZ, PT ;  /* 0x000000ff0a00720c */ /* 0x000fd60003f26270 */
[----:B------:R-:W-:Y:S02]  /*0630*/  @P0 IMAD.MOV.U32 R9, RZ, RZ, RZ ;  /* 0x000000ffff090224 */ /* 0x000fe400078e00ff */
[----:B------:R-:W-:Y:S01]  /*0640*/  @!P0 FFMA R7, R0, 1.84467440737095516160e+19, RZ ;  /* 0x5f80000000078823 */ /* 0x000fe200000000ff */
[----:B------:R-:W-:Y:S02]  /*0650*/  @!P0 IMAD.MOV.U32 R9, RZ, RZ, -0x40 ;  /* 0xffffffc0ff098424 */ /* 0x000fe400078e00ff */
[----:B------:R-:W-:Y:S02]  /*0660*/  @!P1 FFMA R8, R3, 1.84467440737095516160e+19, RZ ;  /* 0x5f80000003089823 */ /* 0x000fe400000000ff */
[----:B------:R-:W-:-:S07]  /*0670*/  @!P1 VIADD R9, R9, 0x40 ;  /* 0x0000004009099836 */ /* 0x000fce0000000000 */
.L_x_5:
[----:B------:R-:W-:Y:S01]  /*0680*/  LEA R3, R6, 0xc0800000, 0x17 ;  /* 0xc080000006037811 */ /* 0x000fe200078eb8ff */
[----:B------:R-:W-:Y:S04]  /*0690*/  BSSY.RECONVERGENT B2, `(.L_x_10) ;  /* 0x0000036000027945 */ /* 0x000fe80003800200 */
[----:B------:R-:W-:Y:S02]  /*06a0*/  IMAD.IADD R8, R8, 0x1, -R3 ;  /* 0x0000000108087824 */ /* 0x000fe400078e0a03 */
[----:B------:R-:W-:Y:S02]  /*06b0*/  VIADD R3, R12, 0xffffff81 ;  /* 0xffffff810c037836 */ /* 0x000fe40000000000 */
[----:B------:R-:W0:Y:S01]  /*06c0*/  MUFU.RCP R10, R8 ;  /* 0x00000008000a7308 */ /* 0x000e220000001000 */
[----:B------:R-:W-:Y:S01]  /*06d0*/  FADD.FTZ R11, -R8, -RZ ;  /* 0x800000ff080b7221 */ /* 0x000fe20000010100 */
[C---:B------:R-:W-:Y:S01]  /*06e0*/  IMAD R0, R3.reuse, -0x800000, R7 ;  /* 0xff80000003007824 */ /* 0x040fe200078e0207 */
[----:B------:R-:W-:-:S05]  /*06f0*/  IADD3 R6, PT, PT, R3, 0x7f, -R6 ;  /* 0x0000007f03067810 */ /* 0x000fca0007ffe806 */
[----:B------:R-:W-:Y:S02]  /*0700*/  IMAD.IADD R6, R6, 0x1, R9 ;  /* 0x0000000106067824 */ /* 0x000fe400078e0209 */
[----:B0-----:R-:W-:-:S04]  /*0710*/  FFMA R13, R10, R11, 1 ;  /* 0x3f8000000a0d7423 */ /* 0x001fc8000000000b */
[----:B------:R-:W-:-:S04]  /*0720*/  FFMA R12, R10, R13, R10 ;  /* 0x0000000d0a0c7223 */ /* 0x000fc8000000000a */
[----:B------:R-:W-:-:S04]  /*0730*/  FFMA R7, R0, R12, RZ ;  /* 0x0000000c00077223 */ /* 0x000fc800000000ff */
[----:B------:R-:W-:-:S04]  /*0740*/  FFMA R10, R11, R7, R0 ;  /* 0x000000070b0a7223 */ /* 0x000fc80000000000 */
[----:B------:R-:W-:-:S04]  /*0750*/  FFMA R13, R12, R10, R7 ;  /* 0x0000000a0c0d7223 */ /* 0x000fc80000000007 */
[----:B------:R-:W-:-:S04]  /*0760*/  FFMA R10, R11, R13, R0 ;  /* 0x0000000d0b0a7223 */ /* 0x000fc80000000000 */
[----:B------:R-:W-:-:S05]  /*0770*/  FFMA R0, R12, R10, R13 ;  /* 0x0000000a0c007223 */ /* 0x000fca000000000d */
[----:B------:R-:W-:-:S04]  /*0780*/  SHF.R.U32.HI R3, RZ, 0x17, R0 ;  /* 0x00000017ff037819 */ /* 0x000fc80000011600 */
[----:B------:R-:W-:-:S05]  /*0790*/  LOP3.LUT R3, R3, 0xff, RZ, 0xc0, !PT ;  /* 0x000000ff03037812 */ /* 0x000fca00078ec0ff */
[----:B------:R-:W-:-:S04]  /*07a0*/  IMAD.IADD R9, R3, 0x1, R6 ;  /* 0x0000000103097824 */ /* 0x000fc800078e0206 */
[----:B------:R-:W-:-:S05]  /*07b0*/  VIADD R3, R9, 0xffffffff ;  /* 0xffffffff09037836 */ /* 0x000fca0000000000 */
[----:B------:R-:W-:-:S13]  /*07c0*/  ISETP.GE.U32.AND P0, PT, R3, 0xfe, PT ;  /* 0x000000fe0300780c */ /* 0x000fda0003f06070 */
[----:B------:R-:W-:Y:S05]  /*07d0*/  @!P0 BRA `(.L_x_11) ;  /* 0x0000000000808947 */ /* 0x000fea0003800000 */
[----:B------:R-:W-:-:S13]  /*07e0*/  ISETP.GT.AND P0, PT, R9, 0xfe, PT ;  /* 0x000000fe0900780c */ /* 0x000fda0003f04270 */
[----:B------:R-:W-:Y:S05]  /*07f0*/  @P0 BRA `(.L_x_12) ;  /* 0x00000000006c0947 */ /* 0x000fea0003800000 */
[----:B------:R-:W-:-:S13]  /*0800*/  ISETP.GE.AND P0, PT, R9, 0x1, PT ;  /* 0x000000010900780c */ /* 0x000fda0003f06270 */
[----:B------:R-:W-:Y:S05]  /*0810*/  @P0 BRA `(.L_x_13) ;  /* 0x0000000000740947 */ /* 0x000fea0003800000 */
[----:B------:R-:W-:Y:S02]  /*0820*/  ISETP.GE.AND P0, PT, R9, -0x18, PT ;  /* 0xffffffe80900780c */ /* 0x000fe40003f06270 */
[----:B------:R-:W-:-:S11]  /*0830*/  LOP3.LUT R0, R0, 0x80000000, RZ, 0xc0, !PT ;  /* 0x8000000000007812 */ /* 0x000fd600078ec0ff */
[----:B------:R-:W-:Y:S05]  /*0840*/  @!P0 BRA `(.L_x_13) ;  /* 0x0000000000688947 */ /* 0x000fea0003800000 */
[CCC-:B------:R-:W-:Y:S01]  /*0850*/  FFMA.RZ R3, R12.reuse, R10.reuse, R13.reuse ;  /* 0x0000000a0c037223 */ /* 0x1c0fe2000000c00d */
[C---:B------:R-:W-:Y:S02]  /*0860*/  VIADD R8, R9.reuse, 0x20 ;  /* 0x0000002009087836 */ /* 0x040fe40000000000 */
[CCC-:B------:R-:W-:Y:S01]  /*0870*/  FFMA.RM R6, R12.reuse, R10.reuse, R13.reuse ;  /* 0x0000000a0c067223 */ /* 0x1c0fe2000000400d */
[----:B------:R-:W-:Y:S02]  /*0880*/  ISETP.NE.AND P2, PT, R9, RZ, PT ;  /* 0x000000ff0900720c */ /* 0x000fe40003f45270 */
[----:B------:R-:W-:Y:S01]  /*0890*/  LOP3.LUT R7, R3, 0x7fffff, RZ, 0xc0, !PT ;  /* 0x007fffff03077812 */ /* 0x000fe200078ec0ff */
[----:B------:R-:W-:Y:S01]  /*08a0*/  FFMA.RP R3, R12, R10, R13 ;  /* 0x0000000a0c037223 */ /* 0x000fe2000000800d */
[----:B------:R-:W-:Y:S01]  /*08b0*/  ISETP.NE.AND P1, PT, R9, RZ, PT ;  /* 0x000000ff0900720c */ /* 0x000fe20003f25270 */
[----:B------:R-:W-:Y:S01]  /*08c0*/  IMAD.MOV R9, RZ, RZ, -R9 ;  /* 0x000000ffff097224 */ /* 0x000fe200078e0a09 */
[----:B------:R-:W-:-:S02]  /*08d0*/  LOP3.LUT R7, R7, 0x800000, RZ, 0xfc, !PT ;  /* 0x0080000007077812 */ /* 0x000fc400078efcff */
[----:B------:R-:W-:Y:S02]  /*08e0*/  FSETP.NEU.FTZ.AND P0, PT, R3, R6, PT ;  /* 0x000000060300720b */ /* 0x000fe40003f1d000 */
[----:B------:R-:W-:Y:S02]  /*08f0*/  SHF.L.U32 R8, R7, R8, RZ ;  /* 0x0000000807087219 */ /* 0x000fe400000006ff */
[----:B------:R-:W-:Y:S02]  /*0900*/  SEL R6, R9, RZ, P2 ;  /* 0x000000ff09067207 */ /* 0x000fe40001000000 */
[----:B------:R-:W-:Y:S02]  /*0910*/  ISETP.NE.AND P1, PT, R8, RZ, P1 ;  /* 0x000000ff0800720c */ /* 0x000fe40000f25270 */
[----:B------:R-:W-:Y:S02]  /*0920*/  SHF.R.U32.HI R6, RZ, R6, R7 ;  /* 0x00000006ff067219 */ /* 0x000fe40000011607 */
[----:B------:R-:W-:-:S02]  /*0930*/  PLOP3.LUT P0, PT, P0, P1, PT, 0xf8, 0x8f ;  /* 0x00000000008f781c */ /* 0x000fc40000703f70 */
[----:B------:R-:W-:Y:S02]  /*0940*/  SHF.R.U32.HI R8, RZ, 0x1, R6 ;  /* 0x00000001ff087819 */ /* 0x000fe40000011606 */
[----:B------:R-:W-:-:S04]  /*0950*/  SEL R3, RZ, 0x1, !P0 ;  /* 0x00000001ff037807 */ /* 0x000fc80004000000 */
[----:B------:R-:W-:-:S04]  /*0960*/  LOP3.LUT R3, R3, 0x1, R8, 0xf8, !PT ;  /* 0x0000000103037812 */ /* 0x000fc800078ef808 */
[----:B------:R-:W-:-:S05]  /*0970*/  LOP3.LUT R3, R3, R6, RZ, 0xc0, !PT ;  /* 0x0000000603037212 */ /* 0x000fca00078ec0ff */
[----:B------:R-:W-:-:S05]  /*0980*/  IMAD.IADD R3, R8, 0x1, R3 ;  /* 0x0000000108037824 */ /* 0x000fca00078e0203 */
[----:B------:R-:W-:Y:S01]  /*0990*/  LOP3.LUT R0, R3, R0, RZ, 0xfc, !PT ;  /* 0x0000000003007212 */ /* 0x000fe200078efcff */
[----:B------:R-:W-:Y:S06]  /*09a0*/  BRA `(.L_x_13) ;  /* 0x0000000000107947 */ /* 0x000fec0003800000 */
.L_x_12:
[----:B------:R-:W-:-:S04]  /*09b0*/  LOP3.LUT R0, R0, 0x80000000, RZ, 0xc0, !PT ;  /* 0x8000000000007812 */ /* 0x000fc800078ec0ff */
[----:B------:R-:W-:Y:S01]  /*09c0*/  LOP3.LUT R0, R0, 0x7f800000, RZ, 0xfc, !PT ;  /* 0x7f80000000007812 */ /* 0x000fe200078efcff */
[----:B------:R-:W-:Y:S06]  /*09d0*/  BRA `(.L_x_13) ;  /* 0x0000000000047947 */ /* 0x000fec0003800000 */
.L_x_11:
[----:B------:R-:W-:-:S07]  /*09e0*/  IMAD R0, R6, 0x800000, R0 ;  /* 0x0080000006007824 */ /* 0x000fce00078e0200 */
.L_x_13:
[----:B------:R-:W-:Y:S05]  /*09f0*/  BSYNC.RECONVERGENT B2 ;  /* 0x0000000000027941 */ /* 0x000fea0003800200 */
.L_x_10:
[----:B------:R-:W-:Y:S05]  /*0a00*/  BRA `(.L_x_14) ;  /* 0x0000000000207947 */ /* 0x000fea0003800000 */
.L_x_9:
[----:B------:R-:W-:-:S04]  /*0a10*/  LOP3.LUT R0, R8, 0x80000000, R7, 0x48, !PT ;  /* 0x8000000008007812 */ /* 0x000fc800078e4807 */
[----:B------:R-:W-:Y:S01]  /*0a20*/  LOP3.LUT R0, R0, 0x7f800000, RZ, 0xfc, !PT ;  /* 0x7f80000000007812 */ /* 0x000fe200078efcff */
[----:B------:R-:W-:Y:S06]  /*0a30*/  BRA `(.L_x_14) ;  /* 0x0000000000147947 */ /* 0x000fec0003800000 */
.L_x_8:
[----:B------:R-:W-:Y:S01]  /*0a40*/  LOP3.LUT R0, R8, 0x80000000, R7, 0x48, !PT ;  /* 0x8000000008007812 */ /* 0x000fe200078e4807 */
[----:B------:R-:W-:Y:S06]  /*0a50*/  BRA `(.L_x_14) ;  /* 0x00000000000c7947 */ /* 0x000fec0003800000 */
.L_x_7:
[----:B------:R-:W0:Y:S01]  /*0a60*/  MUFU.RSQ R0, -QNAN ;  /* 0xffc0000000007908 */ /* 0x000e220000001400 */
[----:B------:R-:W-:Y:S05]  /*0a70*/  BRA `(.L_x_14) ;  /* 0x0000000000047947 */ /* 0x000fea0003800000 */
.L_x_6:
[----:B------:R-:W-:-:S07]  /*0a80*/  FADD.FTZ R0, R0, R3 ;  /* 0x0000000300007221 */ /* 0x000fce0000010000 */
.L_x_14:
[----:B------:R-:W-:Y:S05]  /*0a90*/  BSYNC.RECONVERGENT B1 ;  /* 0x0000000000017941 */ /* 0x000fea0003800200 */
.L_x_4:
[----:B------:R-:W-:-:S04]  /*0aa0*/  IMAD.MOV.U32 R3, RZ, RZ, 0x0 ;  /* 0x00000000ff037424 */ /* 0x000fc800078e00ff */
[----:B0-----:R-:W-:Y:S05]  /*0ab0*/  RET.REL.NODEC R2 `(_Z13mathTransformPfiii) ;  /* 0xfffffff402507950 */ /* 0x001fea0003c3ffff */
.L_x_15:
[----:B------:R-:W-:-:S00]  /*0ac0*/  BRA `(.L_x_15) ;  /* 0xfffffffc00fc7947 */ /* 0x000fc0000383ffff */
[----:B------:R-:W-:-:S00]  /*0ad0*/  NOP ;  /* 0x0000000000007918 */ /* 0x000fc00000000000 */
        /* <DEDUP_REMOVED lines=10> */
.L_x_24:


//--------------------- .nv.shared._Z13mathTransformPfiii --------------------------
	.section	.nv.shared._Z13mathTransformPfiii,"aw",@nobits
	.sectionflags	@""
	.align	4
.nv.shared._Z13mathTransformPfiii:
	.zero		1028


//--------------------- .nv.shared.reserved.0     --------------------------
	.section	.nv.shared.reserved.0,"aw",@nobits
	.weak		__nv_reservedSMEM_offset_0_alias
	.size		__nv_reservedSMEM_offset_0_alias, 0, 64
	.other		__nv_reservedSMEM_offset_0_alias,@"STO_CUDA_RESERVED_SHARED STV_DEFAULT"
__nv_reservedSMEM_offset_0_alias:
	.zero		0
	.zero		64


//--------------------- .nv.constant0._Z13mathTransformPfiii --------------------------
	.section	.nv.constant0._Z13mathTransformPfiii,"a",@progbits
	.sectionflags	@""
	.align	4
.nv.constant0._Z13mathTransformPfiii:
	.zero		916


//--------------------- SYMBOLS --------------------------

	.type		.nv.reservedSmem.offset0,@object
	.size		.nv.reservedSmem.offset0,0x4
	.type		.nv.reservedSmem.cap,@object
	.size		.nv.reservedSmem.cap,0x4
